	.headerflags	@"EF_CUDA_TEXMODE_UNIFIED EF_CUDA_64BIT_ADDRESS EF_CUDA_ACCELERATORS EF_CUDA_SM90 EF_CUDA_VIRTUAL_SM(EF_CUDA_SM90)"
	.elftype	@"ET_EXEC"


//--------------------- .nv.info                  --------------------------
	.section	.nv.info,"",@"SHT_CUDA_INFO"
	.align	4


	//----- nvinfo : EIATTR_REGCOUNT
	.align		4
        /*0000*/ 	.byte	0x04, 0x2f
        /*0002*/ 	.short	(.L_1 - .L_0)
	.align		4
.L_0:
        /*0004*/ 	.word	index@(triton_poi_fused_bmm_transpose_7)
        /*0008*/ 	.word	0x0000000e


	//----- nvinfo : EIATTR_MIN_STACK_SIZE
	.align		4
.L_1:
        /*000c*/ 	.byte	0x04, 0x12
        /*000e*/ 	.short	(.L_3 - .L_2)
	.align		4
.L_2:
        /*0010*/ 	.word	index@(triton_poi_fused_bmm_transpose_7)
        /*0014*/ 	.word	0x00000000


	//----- nvinfo : EIATTR_FRAME_SIZE
	.align		4
.L_3:
        /*0018*/ 	.byte	0x04, 0x11
        /*001a*/ 	.short	(.L_5 - .L_4)
	.align		4
.L_4:
        /*001c*/ 	.word	index@(triton_poi_fused_bmm_transpose_7)
        /*0020*/ 	.word	0x00000000


	//----- nvinfo : EIATTR_MIN_STACK_SIZE
	.align		4
.L_5:
        /*0024*/ 	.byte	0x04, 0x12
        /*0026*/ 	.short	(.L_7 - .L_6)
	.align		4
.L_6:
        /*0028*/ 	.word	index@(triton_poi_fused_bmm_transpose_7)
        /*002c*/ 	.word	0x00000000
.L_7:


//--------------------- .nv.info.triton_poi_fused_bmm_transpose_7 --------------------------
	.section	.nv.info.triton_poi_fused_bmm_transpose_7,"",@"SHT_CUDA_INFO"
	.sectionflags	@""
	.align	4


	//----- nvinfo : EIATTR_CUDA_API_VERSION
	.align		4
        /*0000*/ 	.byte	0x04, 0x37
        /*0002*/ 	.short	(.L_9 - .L_8)
.L_8:
        /*0004*/ 	.word	0x0000007c


	//----- nvinfo : EIATTR_KPARAM_INFO
	.align		4
.L_9:
        /*0008*/ 	.byte	0x04, 0x17
        /*000a*/ 	.short	(.L_11 - .L_10)
.L_10:
        /*000c*/ 	.word	0x00000000
        /*0010*/ 	.short	0x0003
        /*0012*/ 	.short	0x0018
        /*0014*/ 	.byte	0x00, 0xf0, 0x11, 0x00


	//----- nvinfo : EIATTR_KPARAM_INFO
	.align		4
.L_11:
        /*0018*/ 	.byte	0x04, 0x17
        /*001a*/ 	.short	(.L_13 - .L_12)
.L_12:
        /*001c*/ 	.word	0x00000000
        /*0020*/ 	.short	0x0002
        /*0022*/ 	.short	0x0010
        /*0024*/ 	.byte	0x00, 0xf4, 0x21, 0x00


	//----- nvinfo : EIATTR_KPARAM_INFO
	.align		4
.L_13:
        /*0028*/ 	.byte	0x04, 0x17
        /*002a*/ 	.short	(.L_15 - .L_14)
.L_14:
        /*002c*/ 	.word	0x00000000
        /*0030*/ 	.short	0x0001
        /*0032*/ 	.short	0x0008
        /*0034*/ 	.byte	0x00, 0xf4, 0x21, 0x00


	//----- nvinfo : EIATTR_KPARAM_INFO
	.align		4
.L_15:
        /*0038*/ 	.byte	0x04, 0x17
        /*003a*/ 	.short	(.L_17 - .L_16)
.L_16:
        /*003c*/ 	.word	0x00000000
        /*0040*/ 	.short	0x0000
        /*0042*/ 	.short	0x0000
        /*0044*/ 	.byte	0x00, 0xf4, 0x21, 0x00


	//----- nvinfo : EIATTR_SPARSE_MMA_MASK
	.align		4
.L_17:
        /*0048*/ 	.byte	0x03, 0x50
        /*004a*/ 	.short	0x0000


	//----- nvinfo : EIATTR_MAXREG_COUNT
	.align		4
        /*004c*/ 	.byte	0x03, 0x1b
        /*004e*/ 	.short	0x00ff


	//----- nvinfo : EIATTR_EXIT_INSTR_OFFSETS
	.align		4
        /*0050*/ 	.byte	0x04, 0x1c
        /*0052*/ 	.short	(.L_19 - .L_18)


	//   ....[0]....
.L_18:
        /*0054*/ 	.word	0x00000150


	//   ....[1]....
        /*0058*/ 	.word	0x00000170


	//----- nvinfo : EIATTR_REQNTID
	.align		4
.L_19:
        /*005c*/ 	.byte	0x04, 0x10
        /*005e*/ 	.short	(.L_21 - .L_20)
.L_20:
        /*0060*/ 	.word	0x00000020
        /*0064*/ 	.word	0x00000001
        /*0068*/ 	.word	0x00000001


	//----- nvinfo : EIATTR_CRS_STACK_SIZE
	.align		4
.L_21:
        /*006c*/ 	.byte	0x04, 0x1e
        /*006e*/ 	.short	(.L_23 - .L_22)
.L_22:
        /*0070*/ 	.word	0x00000000


	//----- nvinfo : EIATTR_CBANK_PARAM_SIZE
	.align		4
.L_23:
        /*0074*/ 	.byte	0x03, 0x19
        /*0076*/ 	.short	0x001c


	//----- nvinfo : EIATTR_PARAM_CBANK
	.align		4
        /*0078*/ 	.byte	0x04, 0x0a
        /*007a*/ 	.short	(.L_25 - .L_24)
	.align		4
.L_24:
        /*007c*/ 	.word	index@(.nv.constant0.triton_poi_fused_bmm_transpose_7)
        /*0080*/ 	.short	0x0210
        /*0082*/ 	.short	0x001c


	//----- nvinfo : EIATTR_SW_WAR
	.align		4
.L_25:
        /*0084*/ 	.byte	0x04, 0x36
        /*0086*/ 	.short	(.L_27 - .L_26)
.L_26:
        /*0088*/ 	.word	0x00000008
.L_27:


//--------------------- .nv.callgraph             --------------------------
	.section	.nv.callgraph,"",@"SHT_CUDA_CALLGRAPH"
	.align	4
	.sectionentsize	8
	.align		4
        /*0000*/ 	.word	0x00000000
	.align		4
        /*0004*/ 	.word	0xffffffff
	.align		4
        /*0008*/ 	.word	0x00000000
	.align		4
        /*000c*/ 	.word	0xfffffffe
	.align		4
        /*0010*/ 	.word	0x00000000
	.align		4
        /*0014*/ 	.word	0xfffffffd
	.align		4
        /*0018*/ 	.word	0x00000000
	.align		4
        /*001c*/ 	.word	0xfffffffc


//--------------------- .text.triton_poi_fused_bmm_transpose_7 --------------------------
	.section	.text.triton_poi_fused_bmm_transpose_7,"ax",@progbits
	.align	128
        .global         triton_poi_fused_bmm_transpose_7
        .type           triton_poi_fused_bmm_transpose_7,@function
        .size           triton_poi_fused_bmm_transpose_7,(.L_x_3 - triton_poi_fused_bmm_transpose_7)
        .other          triton_poi_fused_bmm_transpose_7,@"STO_CUDA_ENTRY STV_DEFAULT"
triton_poi_fused_bmm_transpose_7:
.text.triton_poi_fused_bmm_transpose_7:
[----:B------:R-:W0:Y:S02]  /*0000*/  LDC R1, c[0x0][0x28] ;  /* 0x00000a00ff017b82 */ /* 0x000e240000000800 */
[----:B------:R-:W1:Y:S01]  /*0010*/  S2R R0, SR_TID.X ;  /* 0x0000000000007919 */ /* 0x000e620000002100 */
[----:B------:R-:W2:Y:S01]  /*0020*/  LDC.64 R4, c[0x0][0x218] ;  /* 0x00008600ff047b82 */ /* 0x000ea20000000a00 */
[----:B------:R-:W-:Y:S01]  /*0030*/  ULDC.64 UR4, c[0x0][0x208] ;  /* 0x0000820000047ab9 */ /* 0x000fe20000000a00 */
[----:B------:R-:W-:Y:S01]  /*0040*/  BSSY B0, `(.L_x_0) ;  /* 0x000000f000007945 */ /* 0x000fe20003800000 */
[----:B------:R-:W3:Y:S05]  /*0050*/  S2R R9, SR_CTAID.X ;  /* 0x0000000000097919 */ /* 0x000eea0000002500 */
[----:B------:R-:W4:Y:S08]  /*0060*/  LDC.64 R6, c[0x0][0x220] ;  /* 0x00008800ff067b82 */ /* 0x000f300000000a00 */
[----:B------:R-:W5:Y:S01]  /*0070*/  LDC.64 R2, c[0x0][0x210] ;  /* 0x00008400ff027b82 */ /* 0x000f620000000a00 */
[----:B-1----:R-:W-:-:S04]  /*0080*/  SHF.L.U32 R0, R0, 0x1, RZ ;  /* 0x0000000100007819 */ /* 0x002fc800000006ff */
[----:B------:R-:W-:-:S04]  /*0090*/  LOP3.LUT R0, R0, 0x3e, RZ, 0xc0, !PT ;  /* 0x0000003e00007812 */ /* 0x000fc800078ec0ff */
[----:B---3--:R-:W-:-:S04]  /*00a0*/  LEA R9, R9, R0, 0x6 ;  /* 0x0000000009097211 */ /* 0x008fc800078e30ff */
[C---:B------:R-:W-:Y:S01]  /*00b0*/  ISETP.GE.AND P0, PT, R9.reuse, 0x40, PT ;  /* 0x000000400900780c */ /* 0x040fe20003f06270 */
[----:B--2---:R-:W-:Y:S01]  /*00c0*/  IMAD.WIDE R4, R9, 0x4, R4 ;  /* 0x0000000409047825 */ /* 0x004fe200078e0204 */
[----:B------:R-:W-:-:S03]  /*00d0*/  IADD3 R11, R9, 0x80, RZ ;  /* 0x00000080090b7810 */ /* 0x000fc60007ffe0ff */
[----:B----4-:R-:W-:Y:S01]  /*00e0*/  IMAD.WIDE R6, R9, 0x4, R6 ;  /* 0x0000000409067825 */ /* 0x010fe200078e0206 */
[----:B------:R-:W-:-:S03]  /*00f0*/  CS2R R8, SRZ ;  /* 0x0000000000087805 */ /* 0x000fc6000001ff00 */
[----:B-----5:R-:W-:-:S04]  /*0100*/  IMAD.WIDE R2, R11, 0x4, R2 ;  /* 0x000000040b027825 */ /* 0x020fc800078e0202 */
[----:B------:R-:W-:Y:S05]  /*0110*/  @P0 BRA `(.L_x_1) ;  /* 0x0000000000040947 */ /* 0x000fea0003800000 */
[----:B------:R1:W5:Y:S02]  /*0120*/  LDG.E.64 R8, desc[UR4][R2.64] ;  /* 0x0000000402087981 */ /* 0x000364000c1e1b00 */
.L_x_1:
[----:B------:R-:W-:Y:S05]  /*0130*/  BSYNC B0 ;  /* 0x0000000000007941 */ /* 0x000fea0003800000 */
.L_x_0:
[----:B-----5:R2:W-:Y:S01]  /*0140*/  @!P0 STG.E.64 desc[UR4][R4.64], R8 ;  /* 0x0000000804008986 */ /* 0x0205e2000c101b04 */
[----:B------:R-:W-:Y:S05]  /*0150*/  @P0 EXIT ;  /* 0x000000000000094d */ /* 0x000fea0003800000 */
[----:B------:R-:W-:Y:S01]  /*0160*/  STG.E.64 desc[UR4][R6.64], R8 ;  /* 0x0000000806007986 */ /* 0x000fe2000c101b04 */
[----:B------:R-:W-:Y:S05]  /*0170*/  EXIT ;  /* 0x000000000000794d */ /* 0x000fea0003800000 */
.L_x_2:
[----:B------:R-:W-:-:S00]  /*0180*/  BRA `(.L_x_2) ;  /* 0xfffffffc00fc7947 */ /* 0x000fc0000383ffff */
[----:B------:R-:W-:-:S00]  /*0190*/  NOP ;  /* 0x0000000000007918 */ /* 0x000fc00000000000 */
        /* <DEDUP_REMOVED lines=14> */
.L_x_3:


//--------------------- .nv.constant0.triton_poi_fused_bmm_transpose_7 --------------------------
	.section	.nv.constant0.triton_poi_fused_bmm_transpose_7,"a",@progbits
	.sectionflags	@""
	.align	4
.nv.constant0.triton_poi_fused_bmm_transpose_7:
	.zero		556
